	.headerflags	@"EF_CUDA_TEXMODE_UNIFIED EF_CUDA_64BIT_ADDRESS EF_CUDA_ACCELERATORS EF_CUDA_SM90 EF_CUDA_VIRTUAL_SM(EF_CUDA_SM90)"
	.elftype	@"ET_EXEC"


//--------------------- .nv.info                  --------------------------
	.section	.nv.info,"",@"SHT_CUDA_INFO"
	.align	4


	//----- nvinfo : EIATTR_REGCOUNT
	.align		4
        /*0000*/ 	.byte	0x04, 0x2f
        /*0002*/ 	.short	(.L_1 - .L_0)
	.align		4
.L_0:
        /*0004*/ 	.word	index@(triton_poi_fused_convolution_38)
        /*0008*/ 	.word	0x0000001a


	//----- nvinfo : EIATTR_MIN_STACK_SIZE
	.align		4
.L_1:
        /*000c*/ 	.byte	0x04, 0x12
        /*000e*/ 	.short	(.L_3 - .L_2)
	.align		4
.L_2:
        /*0010*/ 	.word	index@(triton_poi_fused_convolution_38)
        /*0014*/ 	.word	0x00000000


	//----- nvinfo : EIATTR_FRAME_SIZE
	.align		4
.L_3:
        /*0018*/ 	.byte	0x04, 0x11
        /*001a*/ 	.short	(.L_5 - .L_4)
	.align		4
.L_4:
        /*001c*/ 	.word	index@(triton_poi_fused_convolution_38)
        /*0020*/ 	.word	0x00000000


	//----- nvinfo : EIATTR_MIN_STACK_SIZE
	.align		4
.L_5:
        /*0024*/ 	.byte	0x04, 0x12
        /*0026*/ 	.short	(.L_7 - .L_6)
	.align		4
.L_6:
        /*0028*/ 	.word	index@(triton_poi_fused_convolution_38)
        /*002c*/ 	.word	0x00000000
.L_7:


//--------------------- .nv.info.triton_poi_fused_convolution_38 --------------------------
	.section	.nv.info.triton_poi_fused_convolution_38,"",@"SHT_CUDA_INFO"
	.sectionflags	@""
	.align	4


	//----- nvinfo : EIATTR_CUDA_API_VERSION
	.align		4
        /*0000*/ 	.byte	0x04, 0x37
        /*0002*/ 	.short	(.L_9 - .L_8)
.L_8:
        /*0004*/ 	.word	0x0000007c


	//----- nvinfo : EIATTR_KPARAM_INFO
	.align		4
.L_9:
        /*0008*/ 	.byte	0x04, 0x17
        /*000a*/ 	.short	(.L_11 - .L_10)
.L_10:
        /*000c*/ 	.word	0x00000000
        /*0010*/ 	.short	0x0003
        /*0012*/ 	.short	0x0014
        /*0014*/ 	.byte	0x00, 0xf0, 0x11, 0x00


	//----- nvinfo : EIATTR_KPARAM_INFO
	.align		4
.L_11:
        /*0018*/ 	.byte	0x04, 0x17
        /*001a*/ 	.short	(.L_13 - .L_12)
.L_12:
        /*001c*/ 	.word	0x00000000
        /*0020*/ 	.short	0x0002
        /*0022*/ 	.short	0x0010
        /*0024*/ 	.byte	0x00, 0xf0, 0x11, 0x00


	//----- nvinfo : EIATTR_KPARAM_INFO
	.align		4
.L_13:
        /*0028*/ 	.byte	0x04, 0x17
        /*002a*/ 	.short	(.L_15 - .L_14)
.L_14:
        /*002c*/ 	.word	0x00000000
        /*0030*/ 	.short	0x0001
        /*0032*/ 	.short	0x0008
        /*0034*/ 	.byte	0x00, 0xf4, 0x21, 0x00


	//----- nvinfo : EIATTR_KPARAM_INFO
	.align		4
.L_15:
        /*0038*/ 	.byte	0x04, 0x17
        /*003a*/ 	.short	(.L_17 - .L_16)
.L_16:
        /*003c*/ 	.word	0x00000000
        /*0040*/ 	.short	0x0000
        /*0042*/ 	.short	0x0000
        /*0044*/ 	.byte	0x00, 0xf4, 0x21, 0x00


	//----- nvinfo : EIATTR_SPARSE_MMA_MASK
	.align		4
.L_17:
        /*0048*/ 	.byte	0x03, 0x50
        /*004a*/ 	.short	0x0000


	//----- nvinfo : EIATTR_MAXREG_COUNT
	.align		4
        /*004c*/ 	.byte	0x03, 0x1b
        /*004e*/ 	.short	0x00ff


	//----- nvinfo : EIATTR_EXIT_INSTR_OFFSETS
	.align		4
        /*0050*/ 	.byte	0x04, 0x1c
        /*0052*/ 	.short	(.L_19 - .L_18)


	//   ....[0]....
.L_18:
        /*0054*/ 	.word	0x000005a0


	//   ....[1]....
        /*0058*/ 	.word	0x000005f0


	//----- nvinfo : EIATTR_REQNTID
	.align		4
.L_19:
        /*005c*/ 	.byte	0x04, 0x10
        /*005e*/ 	.short	(.L_21 - .L_20)
.L_20:
        /*0060*/ 	.word	0x00000080
        /*0064*/ 	.word	0x00000001
        /*0068*/ 	.word	0x00000001


	//----- nvinfo : EIATTR_CBANK_PARAM_SIZE
	.align		4
.L_21:
        /*006c*/ 	.byte	0x03, 0x19
        /*006e*/ 	.short	0x0018


	//----- nvinfo : EIATTR_PARAM_CBANK
	.align		4
        /*0070*/ 	.byte	0x04, 0x0a
        /*0072*/ 	.short	(.L_23 - .L_22)
	.align		4
.L_22:
        /*0074*/ 	.word	index@(.nv.constant0.triton_poi_fused_convolution_38)
        /*0078*/ 	.short	0x0210
        /*007a*/ 	.short	0x0018


	//----- nvinfo : EIATTR_SW_WAR
	.align		4
.L_23:
        /*007c*/ 	.byte	0x04, 0x36
        /*007e*/ 	.short	(.L_25 - .L_24)
.L_24:
        /*0080*/ 	.word	0x00000008
.L_25:


//--------------------- .nv.callgraph             --------------------------
	.section	.nv.callgraph,"",@"SHT_CUDA_CALLGRAPH"
	.align	4
	.sectionentsize	8
	.align		4
        /*0000*/ 	.word	0x00000000
	.align		4
        /*0004*/ 	.word	0xffffffff
	.align		4
        /*0008*/ 	.word	0x00000000
	.align		4
        /*000c*/ 	.word	0xfffffffe
	.align		4
        /*0010*/ 	.word	0x00000000
	.align		4
        /*0014*/ 	.word	0xfffffffd
	.align		4
        /*0018*/ 	.word	0x00000000
	.align		4
        /*001c*/ 	.word	0xfffffffc


//--------------------- .text.triton_poi_fused_convolution_38 --------------------------
	.section	.text.triton_poi_fused_convolution_38,"ax",@progbits
	.sectionflags	@"SHF_BARRIERS=1"
	.align	128
        .global         triton_poi_fused_convolution_38
        .type           triton_poi_fused_convolution_38,@function
        .size           triton_poi_fused_convolution_38,(.L_x_1 - triton_poi_fused_convolution_38)
        .other          triton_poi_fused_convolution_38,@"STO_CUDA_ENTRY STV_DEFAULT"
triton_poi_fused_convolution_38:
.text.triton_poi_fused_convolution_38:
[----:B------:R-:W0:Y:S02]  /*0000*/  LDC R1, c[0x0][0x28] ;  /* 0x00000a00ff017b82 */ /* 0x000e240000000800 */
[----:B------:R-:W1:Y:S01]  /*0010*/  S2R R12, SR_TID.X ;  /* 0x00000000000c7919 */ /* 0x000e620000002100 */
[----:B------:R-:W2:Y:S01]  /*0020*/  LDC.64 R8, c[0x0][0x210] ;  /* 0x00008400ff087b82 */ /* 0x000ea20000000a00 */
[----:B------:R-:W-:Y:S01]  /*0030*/  ULDC.64 UR6, c[0x0][0x208] ;  /* 0x0000820000067ab9 */ /* 0x000fe20000000a00 */
[----:B------:R-:W3:Y:S01]  /*0040*/  S2R R17, SR_CTAID.Y ;  /* 0x0000000000117919 */ /* 0x000ee20000002600 */
[----:B------:R-:W4:Y:S01]  /*0050*/  S2R R3, SR_CTAID.X ;  /* 0x0000000000037919 */ /* 0x000f220000002500 */
[----:B-1----:R-:W-:Y:S01]  /*0060*/  SHF.R.U32.HI R0, RZ, 0x3, R12 ;  /* 0x00000003ff007819 */ /* 0x002fe2000001160c */
[----:B------:R-:W-:Y:S02]  /*0070*/  IMAD.SHL.U32 R2, R12, 0x4, RZ ;  /* 0x000000040c027824 */ /* 0x000fe400078e00ff */
[----:B---3--:R-:W-:Y:S01]  /*0080*/  IMAD.SHL.U32 R17, R17, 0x20, RZ ;  /* 0x0000002011117824 */ /* 0x008fe200078e00ff */
[----:B------:R-:W-:Y:S01]  /*0090*/  SGXT.U32 R0, R0, 0x4 ;  /* 0x000000040000781a */ /* 0x000fe20000000000 */
[----:B----4-:R-:W-:-:S03]  /*00a0*/  IMAD.SHL.U32 R3, R3, 0x20, RZ ;  /* 0x0000002003037824 */ /* 0x010fc600078e00ff */
[----:B------:R-:W-:Y:S02]  /*00b0*/  LOP3.LUT R4, R17, R0, RZ, 0xfc, !PT ;  /* 0x0000000011047212 */ /* 0x000fe400078efcff */
[----:B------:R-:W-:Y:S02]  /*00c0*/  LOP3.LUT R10, R17, 0x10, R0, 0xfe, !PT ;  /* 0x00000010110a7812 */ /* 0x000fe400078efe00 */
[----:B------:R-:W-:Y:S01]  /*00d0*/  LOP3.LUT R15, R3, 0x1c, R2, 0xf8, !PT ;  /* 0x0000001c030f7812 */ /* 0x000fe200078ef802 */
[----:B------:R-:W-:-:S03]  /*00e0*/  IMAD.HI R5, R4, 0x4ec4ec4f, RZ ;  /* 0x4ec4ec4f04057827 */ /* 0x000fc600078e02ff */
[C---:B------:R-:W-:Y:S01]  /*00f0*/  ISETP.GE.AND P0, PT, R15.reuse, 0x40, PT ;  /* 0x000000400f00780c */ /* 0x040fe20003f06270 */
[----:B------:R-:W-:Y:S01]  /*0100*/  IMAD.HI R7, R10, 0x4ec4ec4f, RZ ;  /* 0x4ec4ec4f0a077827 */ /* 0x000fe200078e02ff */
[----:B------:R-:W-:Y:S02]  /*0110*/  SHF.R.U32.HI R6, RZ, 0x1f, R5 ;  /* 0x0000001fff067819 */ /* 0x000fe40000011605 */
[----:B------:R-:W-:Y:S01]  /*0120*/  ISETP.LT.AND P1, PT, R4, 0x1a0, !P0 ;  /* 0x000001a00400780c */ /* 0x000fe20004721270 */
[----:B------:R-:W-:Y:S01]  /*0130*/  VIADD R13, R15, 0x1a00 ;  /* 0x00001a000f0d7836 */ /* 0x000fe20000000000 */
[----:B------:R-:W-:Y:S02]  /*0140*/  SHF.R.U32.HI R14, RZ, 0x1f, R7 ;  /* 0x0000001fff0e7819 */ /* 0x000fe40000011607 */
[----:B------:R-:W-:Y:S02]  /*0150*/  LEA.HI.SX32 R5, R5, R6, 0x1b ;  /* 0x0000000605057211 */ /* 0x000fe400078fdaff */
[----:B------:R-:W-:-:S02]  /*0160*/  LEA.HI.SX32 R7, R7, R14, 0x1b ;  /* 0x0000000e07077211 */ /* 0x000fc400078fdaff */
[----:B------:R-:W-:Y:S01]  /*0170*/  ISETP.LT.AND P0, PT, R10, 0x1a0, !P0 ;  /* 0x000001a00a00780c */ /* 0x000fe20004701270 */
[----:B------:R-:W-:Y:S02]  /*0180*/  IMAD R6, R5, -0x68, R4 ;  /* 0xffffff9805067824 */ /* 0x000fe400078e0204 */
[----:B------:R-:W-:Y:S02]  /*0190*/  IMAD R11, R7, -0x68, R10 ;  /* 0xffffff98070b7824 */ /* 0x000fe400078e020a */
[--C-:B------:R-:W-:Y:S02]  /*01a0*/  IMAD R6, R6, 0x40, R13.reuse ;  /* 0x0000004006067824 */ /* 0x100fe400078e020d */
[----:B------:R-:W-:Y:S02]  /*01b0*/  IMAD R14, R11, 0x40, R13 ;  /* 0x000000400b0e7824 */ /* 0x000fe400078e020d */
[----:B------:R-:W-:Y:S01]  /*01c0*/  IMAD R15, R5, 0x6800, R6 ;  /* 0x00006800050f7824 */ /* 0x000fe200078e0206 */
[----:B------:R-:W-:Y:S01]  /*01d0*/  CS2R R4, SRZ ;  /* 0x0000000000047805 */ /* 0x000fe2000001ff00 */
[----:B------:R-:W-:Y:S01]  /*01e0*/  IMAD R19, R7, 0x6800, R14 ;  /* 0x0000680007137824 */ /* 0x000fe200078e020e */
[----:B------:R-:W-:Y:S01]  /*01f0*/  CS2R R6, SRZ ;  /* 0x0000000000067805 */ /* 0x000fe2000001ff00 */
[----:B--2---:R-:W-:Y:S01]  /*0200*/  IMAD.WIDE R14, R15, 0x4, R8 ;  /* 0x000000040f0e7825 */ /* 0x004fe200078e0208 */
[----:B------:R-:W-:-:S03]  /*0210*/  CS2R R10, SRZ ;  /* 0x00000000000a7805 */ /* 0x000fc6000001ff00 */
[----:B------:R-:W-:Y:S01]  /*0220*/  IMAD.WIDE R18, R19, 0x4, R8 ;  /* 0x0000000413127825 */ /* 0x000fe200078e0208 */
[----:B------:R-:W-:Y:S01]  /*0230*/  CS2R R8, SRZ ;  /* 0x0000000000087805 */ /* 0x000fe2000001ff00 */
[----:B------:R1:W2:Y:S05]  /*0240*/  @P1 LDG.E.EL.128 R4, desc[UR6][R14.64] ;  /* 0x000000060e041981 */ /* 0x0002aa000c2e1d00 */
[----:B------:R3:W4:Y:S01]  /*0250*/  @P0 LDG.E.EL.128 R8, desc[UR6][R18.64] ;  /* 0x0000000612080981 */ /* 0x000722000c2e1d00 */
[----:B------:R-:W5:Y:S01]  /*0260*/  S2UR UR5, SR_CgaCtaId ;  /* 0x00000000000579c3 */ /* 0x000f620000008800 */
[C---:B------:R-:W-:Y:S01]  /*0270*/  IMAD.SHL.U32 R13, R12.reuse, 0x80, RZ ;  /* 0x000000800c0d7824 */ /* 0x040fe200078e00ff */
[----:B------:R-:W-:Y:S01]  /*0280*/  UMOV UR4, 0x400 ;  /* 0x0000040000047882 */ /* 0x000fe20000000000 */
[----:B------:R-:W-:-:S03]  /*0290*/  IMAD.SHL.U32 R12, R12, 0x2, RZ ;  /* 0x000000020c0c7824 */ /* 0x000fc600078e00ff */
[----:B------:R-:W-:Y:S02]  /*02a0*/  LOP3.LUT R13, R13, 0x380, RZ, 0xc0, !PT ;  /* 0x000003800d0d7812 */ /* 0x000fe400078ec0ff */
[----:B------:R-:W-:Y:S02]  /*02b0*/  LOP3.LUT R22, R12, 0xf0, RZ, 0xc0, !PT ;  /* 0x000000f00c167812 */ /* 0x000fe400078ec0ff */
[C---:B-1----:R-:W-:Y:S02]  /*02c0*/  LOP3.LUT R14, R13.reuse, 0x20, RZ, 0xfc, !PT ;  /* 0x000000200d0e7812 */ /* 0x042fe400078efcff */
[C---:B------:R-:W-:Y:S02]  /*02d0*/  LOP3.LUT R16, R13.reuse, 0x40, RZ, 0xfc, !PT ;  /* 0x000000400d107812 */ /* 0x040fe400078efcff */
[C---:B------:R-:W-:Y:S02]  /*02e0*/  LOP3.LUT R12, R13.reuse, R0, RZ, 0xfc, !PT ;  /* 0x000000000d0c7212 */ /* 0x040fe400078efcff */
[----:B---3--:R-:W-:Y:S01]  /*02f0*/  LOP3.LUT R18, R13, 0x60, RZ, 0xfc, !PT ;  /* 0x000000600d127812 */ /* 0x008fe200078efcff */
[----:B-----5:R-:W-:-:S06]  /*0300*/  UPRMT UR4, UR5, 0x654, UR4 ;  /* 0x0000065405047896 */ /* 0x020fcc0008000004 */
[----:B------:R-:W-:Y:S02]  /*0310*/  LEA.HI R13, R13, UR4, RZ, 0x1f ;  /* 0x000000040d0d7c11 */ /* 0x000fe4000f8ff8ff */
[----:B------:R-:W-:Y:S02]  /*0320*/  LEA.HI R15, R14, UR4, RZ, 0x1f ;  /* 0x000000040e0f7c11 */ /* 0x000fe4000f8ff8ff */
[----:B------:R-:W-:Y:S01]  /*0330*/  LEA.HI R21, R16, UR4, RZ, 0x1f ;  /* 0x0000000410157c11 */ /* 0x000fe2000f8ff8ff */
[----:B------:R-:W-:Y:S01]  /*0340*/  IMAD R19, R12, 0x4, R13 ;  /* 0x000000040c137824 */ /* 0x000fe200078e020d */
[----:B------:R-:W-:Y:S01]  /*0350*/  LEA.HI R23, R18, UR4, RZ, 0x1f ;  /* 0x0000000412177c11 */ /* 0x000fe2000f8ff8ff */
[----:B------:R-:W-:Y:S01]  /*0360*/  IMAD R18, R12, 0x4, R15 ;  /* 0x000000040c127824 */ /* 0x000fe200078e020f */
[----:B------:R-:W-:Y:S01]  /*0370*/  LOP3.LUT R16, R2, 0x1fc, RZ, 0xc0, !PT ;  /* 0x000001fc02107812 */ /* 0x000fe200078ec0ff */
[C---:B------:R-:W-:Y:S01]  /*0380*/  IMAD R21, R12.reuse, 0x4, R21 ;  /* 0x000000040c157824 */ /* 0x040fe200078e0215 */
[----:B------:R-:W-:Y:S01]  /*0390*/  LOP3.LUT R2, R17, 0x1c, R2, 0xf8, !PT ;  /* 0x0000001c11027812 */ /* 0x000fe200078ef802 */
[----:B------:R-:W-:-:S02]  /*03a0*/  IMAD R20, R12, 0x4, R23 ;  /* 0x000000040c147824 */ /* 0x000fc400078e0217 */
[----:B------:R-:W-:Y:S01]  /*03b0*/  VIADD R13, R22, UR4 ;  /* 0x00000004160d7c36 */ /* 0x000fe20008000000 */
[C---:B------:R-:W-:Y:S01]  /*03c0*/  ISETP.GE.AND P0, PT, R2.reuse, 0x1a0, PT ;  /* 0x000001a00200780c */ /* 0x040fe20003f06270 */
[----:B------:R-:W-:-:S04]  /*03d0*/  IMAD.HI R17, R2, 0x4ec4ec4f, RZ ;  /* 0x4ec4ec4f02117827 */ /* 0x000fc800078e02ff */
[----:B------:R-:W-:Y:S01]  /*03e0*/  IMAD R13, R16, 0x4, R13 ;  /* 0x00000004100d7824 */ /* 0x000fe200078e020d */
[----:B--2---:R-:W-:Y:S04]  /*03f0*/  STS [R19], R4 ;  /* 0x0000000413007388 */ /* 0x004fe80000000800 */
[----:B------:R1:W-:Y:S04]  /*0400*/  STS [R18+0x80], R5 ;  /* 0x0000800512007388 */ /* 0x0003e80000000800 */
[----:B------:R2:W-:Y:S04]  /*0410*/  STS [R21+0x100], R6 ;  /* 0x0001000615007388 */ /* 0x0005e80000000800 */
[----:B------:R3:W-:Y:S01]  /*0420*/  STS [R20+0x180], R7 ;  /* 0x0001800714007388 */ /* 0x0007e20000000800 */
[----:B-1----:R-:W1:Y:S03]  /*0430*/  LDC.64 R4, c[0x0][0x218] ;  /* 0x00008600ff047b82 */ /* 0x002e660000000a00 */
[----:B----4-:R-:W-:Y:S01]  /*0440*/  STS [R19+0x40], R8 ;  /* 0x0000400813007388 */ /* 0x010fe20000000800 */
[----:B--2---:R-:W-:-:S03]  /*0450*/  SHF.R.U32.HI R6, RZ, 0x1f, R17 ;  /* 0x0000001fff067819 */ /* 0x004fc60000011611 */
[----:B------:R-:W-:Y:S01]  /*0460*/  STS [R18+0xc0], R9 ;  /* 0x0000c00912007388 */ /* 0x000fe20000000800 */
[----:B------:R-:W-:-:S03]  /*0470*/  LEA.HI.SX32 R17, R17, R6, 0x1b ;  /* 0x0000000611117211 */ /* 0x000fc600078fdaff */
[----:B------:R-:W-:Y:S01]  /*0480*/  STS [R21+0x140], R10 ;  /* 0x0001400a15007388 */ /* 0x000fe20000000800 */
[----:B---3--:R-:W-:Y:S01]  /*0490*/  LOP3.LUT R7, R16, 0x200, RZ, 0xfc, !PT ;  /* 0x0000020010077812 */ /* 0x008fe200078efcff */
[----:B------:R-:W-:Y:S02]  /*04a0*/  IMAD R6, R17, -0x68, R2 ;  /* 0xffffff9811067824 */ /* 0x000fe400078e0202 */
[----:B------:R-:W-:Y:S01]  /*04b0*/  STS [R20+0x1c0], R11 ;  /* 0x0001c00b14007388 */ /* 0x000fe20000000800 */
[----:B------:R-:W-:Y:S02]  /*04c0*/  LOP3.LUT R2, R3, R0, RZ, 0xfc, !PT ;  /* 0x0000000003027212 */ /* 0x000fe400078efcff */
[----:B------:R-:W-:Y:S01]  /*04d0*/  LOP3.LUT R0, R3, 0x10, R0, 0xfe, !PT ;  /* 0x0000001003007812 */ /* 0x000fe200078efe00 */
[----:B------:R-:W-:Y:S01]  /*04e0*/  BAR.SYNC.DEFER_BLOCKING 0x0 ;  /* 0x0000000000007b1d */ /* 0x000fe20000010000 */
[----:B------:R-:W-:Y:S01]  /*04f0*/  IMAD R17, R17, 0x1a00, R6 ;  /* 0x00001a0011117824 */ /* 0x000fe200078e0206 */
[----:B------:R-:W-:-:S02]  /*0500*/  ISETP.LT.AND P1, PT, R2, 0x40, !P0 ;  /* 0x000000400200780c */ /* 0x000fc40004721270 */
[----:B------:R-:W-:Y:S01]  /*0510*/  ISETP.LT.AND P0, PT, R0, 0x40, !P0 ;  /* 0x000000400000780c */ /* 0x000fe20004701270 */
[----:B------:R-:W-:Y:S01]  /*0520*/  IMAD R3, R2, 0x68, R17 ;  /* 0x0000006802037824 */ /* 0x000fe200078e0211 */
[----:B------:R-:W-:-:S03]  /*0530*/  SHF.R.U32.HI R7, RZ, 0x1, R7 ;  /* 0x00000001ff077819 */ /* 0x000fc60000011607 */
[----:B-1----:R-:W-:Y:S01]  /*0540*/  IMAD.WIDE R2, R3, 0x4, R4 ;  /* 0x0000000403027825 */ /* 0x002fe200078e0204 */
[----:B------:R-:W-:-:S05]  /*0550*/  LOP3.LUT R7, R7, 0x1f0, RZ, 0xc0, !PT ;  /* 0x000001f007077812 */ /* 0x000fca00078ec0ff */
[----:B------:R-:W-:-:S04]  /*0560*/  VIADD R7, R7, UR4 ;  /* 0x0000000407077c36 */ /* 0x000fc80008000000 */
[----:B------:R-:W-:Y:S01]  /*0570*/  IMAD R7, R16, 0x4, R7 ;  /* 0x0000000410077824 */ /* 0x000fe200078e0207 */
[----:B------:R-:W1:Y:S04]  /*0580*/  LDS.128 R12, [R13] ;  /* 0x000000000d0c7984 */ /* 0x000e680000000c00 */
[----:B-1----:R1:W-:Y:S01]  /*0590*/  @P1 STG.E.128 desc[UR6][R2.64], R12 ;  /* 0x0000000c02001986 */ /* 0x0023e2000c101d06 */
[----:B------:R-:W-:Y:S05]  /*05a0*/  @!P0 EXIT ;  /* 0x000000000000894d */ /* 0x000fea0003800000 */
[----:B------:R-:W0:Y:S01]  /*05b0*/  LDS.128 R8, [R7+0x800] ;  /* 0x0008000007087984 */ /* 0x000e220000000c00 */
[----:B------:R-:W-:-:S04]  /*05c0*/  IMAD R17, R0, 0x68, R17 ;  /* 0x0000006800117824 */ /* 0x000fc800078e0211 */
[----:B------:R-:W-:-:S05]  /*05d0*/  IMAD.WIDE R4, R17, 0x4, R4 ;  /* 0x0000000411047825 */ /* 0x000fca00078e0204 */
[----:B0-----:R-:W-:Y:S01]  /*05e0*/  STG.E.128 desc[UR6][R4.64], R8 ;  /* 0x0000000804007986 */ /* 0x001fe2000c101d06 */
[----:B------:R-:W-:Y:S05]  /*05f0*/  EXIT ;  /* 0x000000000000794d */ /* 0x000fea0003800000 */
.L_x_0:
[----:B------:R-:W-:-:S00]  /*0600*/  BRA `(.L_x_0) ;  /* 0xfffffffc00fc7947 */ /* 0x000fc0000383ffff */
[----:B------:R-:W-:-:S00]  /*0610*/  NOP ;  /* 0x0000000000007918 */ /* 0x000fc00000000000 */
        /* <DEDUP_REMOVED lines=14> */
.L_x_1:


//--------------------- .nv.shared.triton_poi_fused_convolution_38 --------------------------
	.section	.nv.shared.triton_poi_fused_convolution_38,"aw",@nobits
	.sectionflags	@""
	.align	16
	.zero		1024


//--------------------- .nv.constant0.triton_poi_fused_convolution_38 --------------------------
	.section	.nv.constant0.triton_poi_fused_convolution_38,"a",@progbits
	.sectionflags	@""
	.align	4
.nv.constant0.triton_poi_fused_convolution_38:
	.zero		552
